	.headerflags	@"EF_CUDA_TEXMODE_UNIFIED EF_CUDA_64BIT_ADDRESS EF_CUDA_ACCELERATORS EF_CUDA_SM90 EF_CUDA_VIRTUAL_SM(EF_CUDA_SM90)"
	.elftype	@"ET_EXEC"


//--------------------- .nv.info                  --------------------------
	.section	.nv.info,"",@"SHT_CUDA_INFO"
	.align	4


	//----- nvinfo : EIATTR_REGCOUNT
	.align		4
        /*0000*/ 	.byte	0x04, 0x2f
        /*0002*/ 	.short	(.L_1 - .L_0)
	.align		4
.L_0:
        /*0004*/ 	.word	index@(triton_poi_fused_max_pool2d_with_indices_29)
        /*0008*/ 	.word	0x00000020


	//----- nvinfo : EIATTR_MIN_STACK_SIZE
	.align		4
.L_1:
        /*000c*/ 	.byte	0x04, 0x12
        /*000e*/ 	.short	(.L_3 - .L_2)
	.align		4
.L_2:
        /*0010*/ 	.word	index@(triton_poi_fused_max_pool2d_with_indices_29)
        /*0014*/ 	.word	0x00000000


	//----- nvinfo : EIATTR_FRAME_SIZE
	.align		4
.L_3:
        /*0018*/ 	.byte	0x04, 0x11
        /*001a*/ 	.short	(.L_5 - .L_4)
	.align		4
.L_4:
        /*001c*/ 	.word	index@(triton_poi_fused_max_pool2d_with_indices_29)
        /*0020*/ 	.word	0x00000000


	//----- nvinfo : EIATTR_MIN_STACK_SIZE
	.align		4
.L_5:
        /*0024*/ 	.byte	0x04, 0x12
        /*0026*/ 	.short	(.L_7 - .L_6)
	.align		4
.L_6:
        /*0028*/ 	.word	index@(triton_poi_fused_max_pool2d_with_indices_29)
        /*002c*/ 	.word	0x00000000
.L_7:


//--------------------- .nv.info.triton_poi_fused_max_pool2d_with_indices_29 --------------------------
	.section	.nv.info.triton_poi_fused_max_pool2d_with_indices_29,"",@"SHT_CUDA_INFO"
	.sectionflags	@""
	.align	4


	//----- nvinfo : EIATTR_CUDA_API_VERSION
	.align		4
        /*0000*/ 	.byte	0x04, 0x37
        /*0002*/ 	.short	(.L_9 - .L_8)
.L_8:
        /*0004*/ 	.word	0x0000007c


	//----- nvinfo : EIATTR_KPARAM_INFO
	.align		4
.L_9:
        /*0008*/ 	.byte	0x04, 0x17
        /*000a*/ 	.short	(.L_11 - .L_10)
.L_10:
        /*000c*/ 	.word	0x00000000
        /*0010*/ 	.short	0x0002
        /*0012*/ 	.short	0x0010
        /*0014*/ 	.byte	0x00, 0xf0, 0x11, 0x00


	//----- nvinfo : EIATTR_KPARAM_INFO
	.align		4
.L_11:
        /*0018*/ 	.byte	0x04, 0x17
        /*001a*/ 	.short	(.L_13 - .L_12)
.L_12:
        /*001c*/ 	.word	0x00000000
        /*0020*/ 	.short	0x0001
        /*0022*/ 	.short	0x0008
        /*0024*/ 	.byte	0x00, 0xf4, 0x21, 0x00


	//----- nvinfo : EIATTR_KPARAM_INFO
	.align		4
.L_13:
        /*0028*/ 	.byte	0x04, 0x17
        /*002a*/ 	.short	(.L_15 - .L_14)
.L_14:
        /*002c*/ 	.word	0x00000000
        /*0030*/ 	.short	0x0000
        /*0032*/ 	.short	0x0000
        /*0034*/ 	.byte	0x00, 0xf4, 0x21, 0x00


	//----- nvinfo : EIATTR_SPARSE_MMA_MASK
	.align		4
.L_15:
        /*0038*/ 	.byte	0x03, 0x50
        /*003a*/ 	.short	0x0000


	//----- nvinfo : EIATTR_MAXREG_COUNT
	.align		4
        /*003c*/ 	.byte	0x03, 0x1b
        /*003e*/ 	.short	0x00ff


	//----- nvinfo : EIATTR_EXIT_INSTR_OFFSETS
	.align		4
        /*0040*/ 	.byte	0x04, 0x1c
        /*0042*/ 	.short	(.L_17 - .L_16)


	//   ....[0]....
.L_16:
        /*0044*/ 	.word	0x00000de0


	//----- nvinfo : EIATTR_REQNTID
	.align		4
.L_17:
        /*0048*/ 	.byte	0x04, 0x10
        /*004a*/ 	.short	(.L_19 - .L_18)
.L_18:
        /*004c*/ 	.word	0x00000080
        /*0050*/ 	.word	0x00000001
        /*0054*/ 	.word	0x00000001


	//----- nvinfo : EIATTR_CBANK_PARAM_SIZE
	.align		4
.L_19:
        /*0058*/ 	.byte	0x03, 0x19
        /*005a*/ 	.short	0x0014


	//----- nvinfo : EIATTR_PARAM_CBANK
	.align		4
        /*005c*/ 	.byte	0x04, 0x0a
        /*005e*/ 	.short	(.L_21 - .L_20)
	.align		4
.L_20:
        /*0060*/ 	.word	index@(.nv.constant0.triton_poi_fused_max_pool2d_with_indices_29)
        /*0064*/ 	.short	0x0210
        /*0066*/ 	.short	0x0014


	//----- nvinfo : EIATTR_SW_WAR
	.align		4
.L_21:
        /*0068*/ 	.byte	0x04, 0x36
        /*006a*/ 	.short	(.L_23 - .L_22)
.L_22:
        /*006c*/ 	.word	0x00000008
.L_23:


//--------------------- .nv.callgraph             --------------------------
	.section	.nv.callgraph,"",@"SHT_CUDA_CALLGRAPH"
	.align	4
	.sectionentsize	8
	.align		4
        /*0000*/ 	.word	0x00000000
	.align		4
        /*0004*/ 	.word	0xffffffff
	.align		4
        /*0008*/ 	.word	0x00000000
	.align		4
        /*000c*/ 	.word	0xfffffffe
	.align		4
        /*0010*/ 	.word	0x00000000
	.align		4
        /*0014*/ 	.word	0xfffffffd
	.align		4
        /*0018*/ 	.word	0x00000000
	.align		4
        /*001c*/ 	.word	0xfffffffc


//--------------------- .text.triton_poi_fused_max_pool2d_with_indices_29 --------------------------
	.section	.text.triton_poi_fused_max_pool2d_with_indices_29,"ax",@progbits
	.align	128
        .global         triton_poi_fused_max_pool2d_with_indices_29
        .type           triton_poi_fused_max_pool2d_with_indices_29,@function
        .size           triton_poi_fused_max_pool2d_with_indices_29,(.L_x_1 - triton_poi_fused_max_pool2d_with_indices_29)
        .other          triton_poi_fused_max_pool2d_with_indices_29,@"STO_CUDA_ENTRY STV_DEFAULT"
triton_poi_fused_max_pool2d_with_indices_29:
.text.triton_poi_fused_max_pool2d_with_indices_29:
[----:B------:R-:W-:Y:S01]  /*0000*/  LDC R1, c[0x0][0x28] ;  /* 0x00000a00ff017b82 */ /* 0x000fe20000000800 */
[----:B------:R-:W1:Y:S07]  /*0010*/  S2R R0, SR_TID.X ;  /* 0x0000000000007919 */ /* 0x000e6e0000002100 */
[----:B------:R-:W2:Y:S01]  /*0020*/  LDC.64 R14, c[0x0][0x210] ;  /* 0x00008400ff0e7b82 */ /* 0x000ea20000000a00 */
[----:B------:R-:W-:Y:S01]  /*0030*/  ULDC.64 UR4, c[0x0][0x208] ;  /* 0x0000820000047ab9 */ /* 0x000fe20000000a00 */
[----:B------:R-:W-:Y:S01]  /*0040*/  ULDC.64 UR6, c[0x0][0x218] ;  /* 0x0000860000067ab9 */ /* 0x000fe20000000a00 */
[----:B------:R-:W3:Y:S01]  /*0050*/  S2R R9, SR_CTAID.X ;  /* 0x0000000000097919 */ /* 0x000ee20000002500 */
[----:B-1----:R-:W-:-:S05]  /*0060*/  IMAD.SHL.U32 R0, R0, 0x8, RZ ;  /* 0x0000000800007824 */ /* 0x002fca00078e00ff */
[----:B------:R-:W-:-:S05]  /*0070*/  LOP3.LUT R0, R0, 0x3f8, RZ, 0xc0, !PT ;  /* 0x000003f800007812 */ /* 0x000fca00078ec0ff */
[----:B---3--:R-:W-:-:S05]  /*0080*/  IMAD R0, R9, 0x400, R0 ;  /* 0x0000040009007824 */ /* 0x008fca00078e0200 */
[----:B------:R-:W-:-:S04]  /*0090*/  SHF.R.S32.HI R3, RZ, 0x1f, R0 ;  /* 0x0000001fff037819 */ /* 0x000fc80000011400 */
[----:B------:R-:W-:-:S04]  /*00a0*/  LEA.HI R3, R3, R0, RZ, 0x5 ;  /* 0x0000000003037211 */ /* 0x000fc800078f28ff */
[C---:B------:R-:W-:Y:S01]  /*00b0*/  LOP3.LUT R5, R3.reuse, 0x7fffffe0, RZ, 0xc0, !PT ;  /* 0x7fffffe003057812 */ /* 0x040fe200078ec0ff */
[----:B------:R-:W-:Y:S01]  /*00c0*/  IMAD.SHL.U32 R17, R3, 0x4, RZ ;  /* 0x0000000403117824 */ /* 0x000fe200078e00ff */
[----:B------:R-:W-:-:S03]  /*00d0*/  SHF.R.S32.HI R3, RZ, 0x1f, R0 ;  /* 0x0000001fff037819 */ /* 0x000fc60000011400 */
[----:B------:R-:W-:Y:S01]  /*00e0*/  IMAD.IADD R2, R0, 0x1, -R5 ;  /* 0x0000000100027824 */ /* 0x000fe200078e0a05 */
[----:B------:R-:W-:Y:S02]  /*00f0*/  LOP3.LUT R17, R17, 0xffffff80, RZ, 0xc0, !PT ;  /* 0xffffff8011117812 */ /* 0x000fe400078ec0ff */
[----:B------:R-:W-:-:S03]  /*0100*/  LEA.HI R3, R3, R0, RZ, 0x5 ;  /* 0x0000000003037211 */ /* 0x000fc600078f28ff */
[----:B------:R-:W-:Y:S02]  /*0110*/  IMAD R7, R2, 0x2, R17 ;  /* 0x0000000202077824 */ /* 0x000fe400078e0211 */
[----:B------:R-:W-:Y:S02]  /*0120*/  IMAD.SHL.U32 R2, R3, 0x4, RZ ;  /* 0x0000000403027824 */ /* 0x000fe400078e00ff */
[----:B--2---:R-:W-:-:S05]  /*0130*/  IMAD.WIDE R6, R7, 0x4, R14 ;  /* 0x0000000407067825 */ /* 0x004fca00078e020e */
[----:B------:R-:W2:Y:S04]  /*0140*/  LDG.E.EL R24, desc[UR4][R6.64] ;  /* 0x0000000406187981 */ /* 0x000ea8000c2e1900 */
[----:B------:R1:W2:Y:S01]  /*0150*/  LDG.E.EL R23, desc[UR4][R6.64+0x4] ;  /* 0x0000040406177981 */ /* 0x0002a2000c2e1900 */
[----:B------:R-:W-:Y:S02]  /*0160*/  LOP3.LUT R3, R3, 0x7fffffe0, RZ, 0xc0, !PT ;  /* 0x7fffffe003037812 */ /* 0x000fe400078ec0ff */
[----:B------:R-:W-:-:S03]  /*0170*/  LOP3.LUT R29, R2, 0xffffff80, RZ, 0xc0, !PT ;  /* 0xffffff80021d7812 */ /* 0x000fc600078ec0ff */
[----:B------:R-:W-:Y:S01]  /*0180*/  IMAD.IADD R2, R0, 0x1, -R3 ;  /* 0x0000000100027824 */ /* 0x000fe200078e0a03 */
[----:B------:R-:W-:-:S05]  /*0190*/  LOP3.LUT R27, R29, 0x40, RZ, 0xfc, !PT ;  /* 0x000000401d1b7812 */ /* 0x000fca00078efcff */
[----:B------:R-:W-:-:S04]  /*01a0*/  IMAD R5, R2, 0x2, R27 ;  /* 0x0000000202057824 */ /* 0x000fc800078e021b */
[----:B------:R-:W-:-:S06]  /*01b0*/  IMAD.WIDE R4, R5, 0x4, R14 ;  /* 0x0000000405047825 */ /* 0x000fcc00078e020e */
[----:B------:R3:W4:Y:S01]  /*01c0*/  LDG.E.EL R4, desc[UR4][R4.64] ;  /* 0x0000000404047981 */ /* 0x000722000c2e1900 */
[----:B------:R-:W-:Y:S01]  /*01d0*/  SHF.R.S32.HI R16, RZ, 0x15, R9 ;  /* 0x00000015ff107819 */ /* 0x000fe20000011409 */
[----:B------:R-:W-:-:S03]  /*01e0*/  VIADD R3, R0, 0x1 ;  /* 0x0000000100037836 */ /* 0x000fc60000000000 */
[----:B------:R-:W-:-:S04]  /*01f0*/  SGXT R16, R16, 0x1 ;  /* 0x000000011010781a */ /* 0x000fc80000000200 */
[----:B-1----:R-:W-:-:S04]  /*0200*/  LEA.HI R6, R16, R3, RZ, 0x5 ;  /* 0x0000000310067211 */ /* 0x002fc800078f28ff */
[----:B------:R-:W-:-:S05]  /*0210*/  LOP3.LUT R6, R6, 0x7fffffe0, RZ, 0xc0, !PT ;  /* 0x7fffffe006067812 */ /* 0x000fca00078ec0ff */
[----:B------:R-:W-:Y:S02]  /*0220*/  IMAD.IADD R22, R3, 0x1, -R6 ;  /* 0x0000000103167824 */ /* 0x000fe400078e0a06 */
[----:B------:R-:W-:Y:S02]  /*0230*/  VIADD R3, R0, 0x2 ;  /* 0x0000000200037836 */ /* 0x000fe40000000000 */
[----:B------:R-:W-:Y:S02]  /*0240*/  IMAD R9, R22, 0x2, R17 ;  /* 0x0000000216097824 */ /* 0x000fe400078e0211 */
[----:B------:R-:W-:Y:S02]  /*0250*/  VIADD R7, R0, 0x3 ;  /* 0x0000000300077836 */ /* 0x000fe40000000000 */
[----:B------:R-:W-:Y:S01]  /*0260*/  IMAD.WIDE R8, R9, 0x4, R14 ;  /* 0x0000000409087825 */ /* 0x000fe200078e020e */
[----:B---3--:R-:W-:Y:S02]  /*0270*/  LEA.HI R5, R16, R3, RZ, 0x5 ;  /* 0x0000000310057211 */ /* 0x008fe400078f28ff */
[----:B------:R-:W-:-:S02]  /*0280*/  LOP3.LUT R29, R29, 0x41, RZ, 0xfc, !PT ;  /* 0x000000411d1d7812 */ /* 0x000fc400078efcff */
[----:B------:R-:W3:Y:S01]  /*0290*/  LDG.E.EL R11, desc[UR4][R8.64] ;  /* 0x00000004080b7981 */ /* 0x000ee2000c2e1900 */
[----:B------:R-:W-:-:S03]  /*02a0*/  LEA.HI R12, R16, R7, RZ, 0x5 ;  /* 0x00000007100c7211 */ /* 0x000fc600078f28ff */
[----:B------:R-:W3:Y:S01]  /*02b0*/  LDG.E.EL R6, desc[UR4][R8.64+0x4] ;  /* 0x0000040408067981 */ /* 0x000ee2000c2e1900 */
[----:B------:R-:W-:Y:S01]  /*02c0*/  LOP3.LUT R10, R5, 0x7fffffe0, RZ, 0xc0, !PT ;  /* 0x7fffffe0050a7812 */ /* 0x000fe200078ec0ff */
[----:B------:R-:W-:Y:S01]  /*02d0*/  IMAD R13, R2, 0x2, R29 ;  /* 0x00000002020d7824 */ /* 0x000fe200078e021d */
[----:B------:R-:W-:Y:S01]  /*02e0*/  LOP3.LUT R12, R12, 0x7fffffe0, RZ, 0xc0, !PT ;  /* 0x7fffffe00c0c7812 */ /* 0x000fe200078ec0ff */
[----:B------:R-:W-:Y:S02]  /*02f0*/  IMAD R21, R22, 0x2, R27 ;  /* 0x0000000216157824 */ /* 0x000fe400078e021b */
[----:B------:R-:W-:Y:S02]  /*0300*/  IMAD.IADD R5, R3, 0x1, -R10 ;  /* 0x0000000103057824 */ /* 0x000fe400078e0a0a */
[----:B------:R-:W-:-:S04]  /*0310*/  IMAD.WIDE R2, R13, 0x4, R14 ;  /* 0x000000040d027825 */ /* 0x000fc800078e020e */
[----:B------:R-:W-:Y:S01]  /*0320*/  IMAD.IADD R18, R7, 0x1, -R12 ;  /* 0x0000000107127824 */ /* 0x000fe200078e0a0c */
[----:B------:R1:W5:Y:S01]  /*0330*/  LDG.E.EL R10, desc[UR4][R2.64] ;  /* 0x00000004020a7981 */ /* 0x000362000c2e1900 */
[----:B------:R-:W-:Y:S02]  /*0340*/  IMAD R7, R5, 0x2, R17 ;  /* 0x0000000205077824 */ /* 0x000fe400078e0211 */
[----:B------:R-:W-:-:S04]  /*0350*/  IMAD.WIDE R20, R21, 0x4, R14 ;  /* 0x0000000415147825 */ /* 0x000fc800078e020e */
[----:B------:R-:W-:Y:S02]  /*0360*/  IMAD R13, R18, 0x2, R17 ;  /* 0x00000002120d7824 */ /* 0x000fe400078e0211 */
[--C-:B-1----:R-:W-:Y:S02]  /*0370*/  IMAD.WIDE R2, R7, 0x4, R14.reuse ;  /* 0x0000000407027825 */ /* 0x102fe400078e020e */
[----:B------:R1:W5:Y:S02]  /*0380*/  LDG.E.EL R7, desc[UR4][R20.64] ;  /* 0x0000000414077981 */ /* 0x000364000c2e1900 */
[----:B------:R-:W-:Y:S02]  /*0390*/  IMAD.WIDE R12, R13, 0x4, R14 ;  /* 0x000000040d0c7825 */ /* 0x000fe400078e020e */
[----:B------:R-:W5:Y:S02]  /*03a0*/  LDG.E.EL R25, desc[UR4][R2.64] ;  /* 0x0000000402197981 */ /* 0x000f64000c2e1900 */
[----:B------:R-:W-:-:S02]  /*03b0*/  VIADD R9, R0, 0x4 ;  /* 0x0000000400097836 */ /* 0x000fc40000000000 */
[----:B------:R1:W5:Y:S03]  /*03c0*/  LDG.E.EL R26, desc[UR4][R2.64+0x4] ;  /* 0x00000404021a7981 */ /* 0x000366000c2e1900 */
[----:B------:R-:W-:Y:S01]  /*03d0*/  LEA.HI R28, R16, R9, RZ, 0x5 ;  /* 0x00000009101c7211 */ /* 0x000fe200078f28ff */
[----:B------:R-:W5:Y:S01]  /*03e0*/  LDG.E.EL R8, desc[UR4][R12.64] ;  /* 0x000000040c087981 */ /* 0x000f62000c2e1900 */
[----:B-1----:R-:W-:-:S03]  /*03f0*/  IMAD R21, R5, 0x2, R27 ;  /* 0x0000000205157824 */ /* 0x002fc600078e021b */
[----:B------:R1:W5:Y:S01]  /*0400*/  LDG.E.EL R19, desc[UR4][R12.64+0x4] ;  /* 0x000004040c137981 */ /* 0x000362000c2e1900 */
[----:B------:R-:W-:Y:S01]  /*0410*/  LOP3.LUT R28, R28, 0x7fffffe0, RZ, 0xc0, !PT ;  /* 0x7fffffe01c1c7812 */ /* 0x000fe200078ec0ff */
[----:B------:R-:W-:-:S04]  /*0420*/  IMAD.WIDE R20, R21, 0x4, R14 ;  /* 0x0000000415147825 */ /* 0x000fc800078e020e */
[----:B0-----:R-:W-:Y:S01]  /*0430*/  IMAD.IADD R2, R9, 0x1, -R28 ;  /* 0x0000000109027824 */ /* 0x001fe200078e0a1c */
[----:B------:R0:W5:Y:S01]  /*0440*/  LDG.E.EL R3, desc[UR4][R20.64] ;  /* 0x0000000414037981 */ /* 0x000162000c2e1900 */
[----:B------:R-:W-:-:S04]  /*0450*/  IMAD R9, R18, 0x2, R27 ;  /* 0x0000000212097824 */ /* 0x000fc800078e021b */
[----:B-1----:R-:W-:-:S04]  /*0460*/  IMAD.WIDE R12, R9, 0x4, R14 ;  /* 0x00000004090c7825 */ /* 0x002fc800078e020e */
[----:B------:R-:W-:Y:S02]  /*0470*/  IMAD R9, R2, 0x2, R17 ;  /* 0x0000000202097824 */ /* 0x000fe400078e0211 */
[----:B------:R-:W5:Y:S02]  /*0480*/  LDG.E.EL R13, desc[UR4][R12.64] ;  /* 0x000000040c0d7981 */ /* 0x000f64000c2e1900 */
[----:B0-----:R-:W-:-:S05]  /*0490*/  IMAD.WIDE R20, R9, 0x4, R14 ;  /* 0x0000000409147825 */ /* 0x001fca00078e020e */
[----:B------:R-:W5:Y:S01]  /*04a0*/  LDG.E.EL R9, desc[UR4][R20.64+0x4] ;  /* 0x0000040414097981 */ /* 0x000f62000c2e1900 */
[----:B------:R-:W-:Y:S01]  /*04b0*/  IMAD R22, R22, 0x2, R29 ;  /* 0x0000000216167824 */ /* 0x000fe200078e021d */
[C---:B--2---:R-:W-:Y:S02]  /*04c0*/  FSETP.GT.AND P0, PT, R23.reuse, R24, PT ;  /* 0x000000181700720b */ /* 0x044fe40003f04000 */
[----:B------:R-:W-:-:S11]  /*04d0*/  FSETP.NAN.AND P1, PT, R23, R23, PT ;  /* 0x000000171700720b */ /* 0x000fd60003f28000 */
[----:B------:R-:W-:Y:S02]  /*04e0*/  @!P0 SEL R23, R23, R24, P1 ;  /* 0x0000001817178207 */ /* 0x000fe40000800000 */
[----:B------:R0:W2:Y:S02]  /*04f0*/  LDG.E.EL R24, desc[UR4][R20.64] ;  /* 0x0000000414187981 */ /* 0x0000a4000c2e1900 */
[-C--:B----4-:R-:W-:Y:S01]  /*0500*/  FSETP.GEU.AND P3, PT, R23, R4.reuse, PT ;  /* 0x000000041700720b */ /* 0x090fe20003f6e000 */
[----:B0-----:R-:W-:Y:S01]  /*0510*/  IMAD.WIDE R20, R22, 0x4, R14 ;  /* 0x0000000416147825 */ /* 0x001fe200078e020e */
[----:B------:R-:W-:-:S05]  /*0520*/  FSETP.NAN.AND P1, PT, R4, R4, PT ;  /* 0x000000040400720b */ /* 0x000fca0003f28000 */
[----:B------:R0:W4:Y:S06]  /*0530*/  LDG.E.EL R20, desc[UR4][R20.64] ;  /* 0x0000000414147981 */ /* 0x00012c000c2e1900 */
[----:B------:R-:W-:Y:S01]  /*0540*/  @P3 SEL R4, R4, R23, P1 ;  /* 0x0000001704043207 */ /* 0x000fe20000800000 */
[----:B------:R-:W-:-:S04]  /*0550*/  IMAD R23, R2, 0x2, R27 ;  /* 0x0000000202177824 */ /* 0x000fc800078e021b */
[----:B------:R-:W-:-:S06]  /*0560*/  IMAD.WIDE R22, R23, 0x4, R14 ;  /* 0x0000000417167825 */ /* 0x000fcc00078e020e */
[----:B------:R-:W4:Y:S01]  /*0570*/  LDG.E.EL R22, desc[UR4][R22.64] ;  /* 0x0000000416167981 */ /* 0x000f22000c2e1900 */
[C---:B---3--:R-:W-:Y:S02]  /*0580*/  FSETP.GT.AND P4, PT, R6.reuse, R11, PT ;  /* 0x0000000b0600720b */ /* 0x048fe40003f84000 */
[----:B------:R-:W-:-:S11]  /*0590*/  FSETP.NAN.AND P1, PT, R6, R6, PT ;  /* 0x000000060600720b */ /* 0x000fd60003f28000 */
[----:B------:R-:W-:Y:S02]  /*05a0*/  @!P4 SEL R6, R6, R11, P1 ;  /* 0x0000000b0606c207 */ /* 0x000fe40000800000 */
[----:B------:R-:W-:Y:S02]  /*05b0*/  SEL R12, RZ, 0x1, !P0 ;  /* 0x00000001ff0c7807 */ /* 0x000fe40004000000 */
[-C--:B-----5:R-:W-:Y:S02]  /*05c0*/  FSETP.GEU.AND P5, PT, R6, R7.reuse, PT ;  /* 0x000000070600720b */ /* 0x0a0fe40003fae000 */
[----:B------:R-:W-:Y:S02]  /*05d0*/  FSETP.NAN.AND P6, PT, R7, R7, PT ;  /* 0x000000070700720b */ /* 0x000fe40003fc8000 */
[----:B------:R-:W-:-:S09]  /*05e0*/  FSETP.GT.AND P1, PT, R26, R25, PT ;  /* 0x000000191a00720b */ /* 0x000fd20003f24000 */
[----:B------:R-:W-:Y:S02]  /*05f0*/  @P5 SEL R7, R7, R6, P6 ;  /* 0x0000000607075207 */ /* 0x000fe40003000000 */
[----:B------:R-:W-:Y:S02]  /*0600*/  FSETP.GT.AND P0, PT, R19, R8, PT ;  /* 0x000000081300720b */ /* 0x000fe40003f04000 */
[----:B------:R-:W-:Y:S01]  /*0610*/  FSETP.NAN.AND P6, PT, R26, R26, PT ;  /* 0x0000001a1a00720b */ /* 0x000fe20003fc8000 */
[----:B0-----:R-:W-:-:S03]  /*0620*/  VIADD R21, R0, 0x6 ;  /* 0x0000000600157836 */ /* 0x001fc60000000000 */
[----:B------:R-:W-:Y:S02]  /*0630*/  @!P1 SEL R26, R26, R25, P6 ;  /* 0x000000191a1a9207 */ /* 0x000fe40003000000 */
[C---:B------:R-:W-:Y:S02]  /*0640*/  FSETP.NAN.AND P6, PT, R19.reuse, R19, PT ;  /* 0x000000131300720b */ /* 0x040fe40003fc8000 */
[----:B------:R-:W-:Y:S02]  /*0650*/  SEL R12, R12, 0x2, P3 ;  /* 0x000000020c0c7807 */ /* 0x000fe40001800000 */
[----:B------:R-:W-:Y:S02]  /*0660*/  FSETP.GEU.AND P3, PT, R26, R3, PT ;  /* 0x000000031a00720b */ /* 0x000fe40003f6e000 */
[----:B------:R-:W-:Y:S02]  /*0670*/  @!P0 SEL R19, R19, R8, P6 ;  /* 0x0000000813138207 */ /* 0x000fe40003000000 */
[----:B------:R-:W-:-:S02]  /*0680*/  LEA.HI R8, R16, R21, RZ, 0x5 ;  /* 0x0000001510087211 */ /* 0x000fc400078f28ff */
[----:B------:R-:W-:Y:S02]  /*0690*/  FSETP.NAN.AND P6, PT, R3, R3, PT ;  /* 0x000000030300720b */ /* 0x000fe40003fc8000 */
[----:B------:R-:W-:Y:S02]  /*06a0*/  LOP3.LUT R28, R8, 0x7fffffe0, RZ, 0xc0, !PT ;  /* 0x7fffffe0081c7812 */ /* 0x000fe400078ec0ff */
[----:B------:R-:W-:Y:S02]  /*06b0*/  SEL R8, RZ, 0x1, !P4 ;  /* 0x00000001ff087807 */ /* 0x000fe40006000000 */
[----:B------:R-:W-:Y:S01]  /*06c0*/  FSETP.GEU.AND P4, PT, R19, R13, PT ;  /* 0x0000000d1300720b */ /* 0x000fe20003f8e000 */
[----:B------:R-:W-:Y:S01]  /*06d0*/  VIADD R11, R0, 0x5 ;  /* 0x00000005000b7836 */ /* 0x000fe20000000000 */
[----:B------:R-:W-:Y:S02]  /*06e0*/  @P3 SEL R3, R3, R26, P6 ;  /* 0x0000001a03033207 */ /* 0x000fe40003000000 */
[----:B------:R-:W-:-:S02]  /*06f0*/  FSETP.GEU.AND P2, PT, R4, R10, PT ;  /* 0x0000000a0400720b */ /* 0x000fc40003f4e000 */
[----:B------:R-:W-:Y:S02]  /*0700*/  LEA.HI R4, R16, R11, RZ, 0x5 ;  /* 0x0000000b10047211 */ /* 0x000fe400078f28ff */
[----:B------:R-:W-:Y:S02]  /*0710*/  SEL R26, RZ, 0x1, !P1 ;  /* 0x00000001ff1a7807 */ /* 0x000fe40004800000 */
[C---:B------:R-:W-:Y:S02]  /*0720*/  FSETP.NAN.AND P1, PT, R13.reuse, R13, PT ;  /* 0x0000000d0d00720b */ /* 0x040fe40003f28000 */
[----:B------:R-:W-:Y:S02]  /*0730*/  LOP3.LUT R4, R4, 0x7fffffe0, RZ, 0xc0, !PT ;  /* 0x7fffffe004047812 */ /* 0x000fe400078ec0ff */
[----:B------:R-:W-:Y:S01]  /*0740*/  @P4 SEL R13, R13, R19, P1 ;  /* 0x000000130d0d4207 */ /* 0x000fe20000800000 */
[----:B------:R-:W-:Y:S01]  /*0750*/  IMAD.IADD R28, R21, 0x1, -R28 ;  /* 0x00000001151c7824 */ /* 0x000fe200078e0a1c */
[----:B------:R-:W-:Y:S01]  /*0760*/  FSETP.NAN.AND P1, PT, R9, R9, PT ;  /* 0x000000090900720b */ /* 0x000fe20003f28000 */
[----:B------:R-:W-:-:S02]  /*0770*/  IMAD R21, R2, 0x2, R29 ;  /* 0x0000000202157824 */ /* 0x000fc400078e021d */
[----:B------:R-:W-:-:S04]  /*0780*/  IMAD.IADD R4, R11, 0x1, -R4 ;  /* 0x000000010b047824 */ /* 0x000fc800078e0a04 */
[----:B------:R-:W-:-:S04]  /*0790*/  IMAD R11, R4, 0x2, R17 ;  /* 0x00000002040b7824 */ /* 0x000fc800078e0211 */
[----:B------:R-:W-:-:S05]  /*07a0*/  IMAD.WIDE R10, R11, 0x4, R14 ;  /* 0x000000040b0a7825 */ /* 0x000fca00078e020e */
[----:B------:R-:W3:Y:S01]  /*07b0*/  LDG.E.EL R6, desc[UR4][R10.64] ;  /* 0x000000040a067981 */ /* 0x000ee2000c2e1900 */
[----:B------:R-:W-:-:S03]  /*07c0*/  IMAD R19, R18, 0x2, R29 ;  /* 0x0000000212137824 */ /* 0x000fc600078e021d */
[----:B------:R0:W3:Y:S01]  /*07d0*/  LDG.E.EL R25, desc[UR4][R10.64+0x4] ;  /* 0x000004040a197981 */ /* 0x0000e2000c2e1900 */
[----:B------:R-:W-:-:S05]  /*07e0*/  IMAD.WIDE R18, R19, 0x4, R14 ;  /* 0x0000000413127825 */ /* 0x000fca00078e020e */
[----:B------:R-:W5:Y:S01]  /*07f0*/  LDG.E.EL R2, desc[UR4][R18.64] ;  /* 0x0000000412027981 */ /* 0x000f62000c2e1900 */
[----:B0-----:R-:W-:Y:S01]  /*0800*/  IMAD R11, R5, 0x2, R29 ;  /* 0x00000002050b7824 */ /* 0x001fe200078e021d */
[----:B------:R-:W-:-:S03]  /*0810*/  SEL R5, RZ, 0x1, !P0 ;  /* 0x00000001ff057807 */ /* 0x000fc60004000000 */
[----:B------:R-:W-:-:S06]  /*0820*/  IMAD.WIDE R10, R11, 0x4, R14 ;  /* 0x000000040b0a7825 */ /* 0x000fcc00078e020e */
[----:B------:R0:W5:Y:S02]  /*0830*/  LDG.E.EL R10, desc[UR4][R10.64] ;  /* 0x000000040a0a7981 */ /* 0x000164000c2e1900 */
[----:B0-----:R-:W-:Y:S01]  /*0840*/  IMAD R11, R28, 0x2, R17 ;  /* 0x000000021c0b7824 */ /* 0x001fe200078e0211 */
[----:B--2---:R-:W-:-:S13]  /*0850*/  FSETP.GT.AND P6, PT, R9, R24, PT ;  /* 0x000000180900720b */ /* 0x004fda0003fc4000 */
[----:B------:R-:W-:Y:S01]  /*0860*/  @!P6 SEL R9, R9, R24, P1 ;  /* 0x000000180909e207 */ /* 0x000fe20000800000 */
[----:B------:R-:W-:Y:S01]  /*0870*/  IMAD R24, R4, 0x2, R27 ;  /* 0x0000000204187824 */ /* 0x000fe200078e021b */
[----:B----4-:R-:W-:Y:S01]  /*0880*/  FSETP.GEU.AND P1, PT, R7, R20, PT ;  /* 0x000000140700720b */ /* 0x010fe20003f2e000 */
[----:B------:R-:W-:-:S04]  /*0890*/  IMAD.WIDE R20, R21, 0x4, R14 ;  /* 0x0000000415147825 */ /* 0x000fc800078e020e */
[----:B------:R-:W-:Y:S01]  /*08a0*/  IMAD R4, R4, 0x2, R29 ;  /* 0x0000000204047824 */ /* 0x000fe200078e021d */
[----:B------:R0:W2:Y:S03]  /*08b0*/  LDG.E.EL R7, desc[UR4][R20.64] ;  /* 0x0000000414077981 */ /* 0x0000a6000c2e1900 */
[----:B0-----:R-:W-:-:S05]  /*08c0*/  IMAD.WIDE R20, R4, 0x4, R14 ;  /* 0x0000000404147825 */ /* 0x001fca00078e020e */
[----:B------:R0:W4:Y:S01]  /*08d0*/  LDG.E.EL R4, desc[UR4][R20.64] ;  /* 0x0000000414047981 */ /* 0x000122000c2e1900 */
[----:B------:R-:W-:Y:S01]  /*08e0*/  FSETP.GEU.AND P0, PT, R9, R22, PT ;  /* 0x000000160900720b */ /* 0x000fe20003f0e000 */
[----:B0-----:R-:W-:-:S05]  /*08f0*/  VIADD R21, R0, 0x7 ;  /* 0x0000000700157836 */ /* 0x001fca0000000000 */
[----:B------:R-:W-:-:S04]  /*0900*/  LEA.HI R16, R16, R21, RZ, 0x5 ;  /* 0x0000001510107211 */ /* 0x000fc800078f28ff */
[----:B------:R-:W-:Y:S01]  /*0910*/  LOP3.LUT R16, R16, 0x7fffffe0, RZ, 0xc0, !PT ;  /* 0x7fffffe010107812 */ /* 0x000fe200078ec0ff */
[----:B------:R-:W-:Y:S01]  /*0920*/  IMAD.WIDE R18, R24, 0x4, R14 ;  /* 0x0000000418127825 */ /* 0x000fe200078e020e */
[----:B------:R-:W-:-:S03]  /*0930*/  SEL R23, RZ, 0x1, !P6 ;  /* 0x00000001ff177807 */ /* 0x000fc60007000000 */
[----:B------:R-:W-:Y:S01]  /*0940*/  IMAD.IADD R20, R21, 0x1, -R16 ;  /* 0x0000000115147824 */ /* 0x000fe200078e0a10 */
[----:B------:R-:W-:Y:S01]  /*0950*/  FSETP.NAN.AND P6, PT, R22, R22, PT ;  /* 0x000000161600720b */ /* 0x000fe20003fc8000 */
[C---:B------:R-:W-:Y:S02]  /*0960*/  IMAD R21, R28.reuse, 0x2, R27 ;  /* 0x000000021c157824 */ /* 0x040fe400078e021b */
[----:B------:R-:W-:Y:S02]  /*0970*/  IMAD R28, R28, 0x2, R29 ;  /* 0x000000021c1c7824 */ /* 0x000fe400078e021d */
[C---:B------:R-:W-:Y:S02]  /*0980*/  IMAD R17, R20.reuse, 0x2, R17 ;  /* 0x0000000214117824 */ /* 0x040fe400078e0211 */
[C---:B------:R-:W-:Y:S02]  /*0990*/  IMAD R16, R20.reuse, 0x2, R27 ;  /* 0x0000000214107824 */ /* 0x040fe400078e021b */
[----:B------:R-:W-:Y:S01]  /*09a0*/  IMAD R29, R20, 0x2, R29 ;  /* 0x00000002141d7824 */ /* 0x000fe200078e021d */
[----:B------:R-:W-:Y:S01]  /*09b0*/  @P0 SEL R22, R22, R9, P6 ;  /* 0x0000000916160207 */ /* 0x000fe20003000000 */
[--C-:B------:R-:W-:Y:S01]  /*09c0*/  IMAD.WIDE R20, R21, 0x4, R14.reuse ;  /* 0x0000000415147825 */ /* 0x100fe200078e020e */
[----:B------:R0:W2:Y:S04]  /*09d0*/  LDG.E.EL R9, desc[UR4][R18.64] ;  /* 0x0000000412097981 */ /* 0x0000a8000c2e1900 */
[----:B------:R1:W4:Y:S01]  /*09e0*/  LDG.E.EL R27, desc[UR4][R20.64] ;  /* 0x00000004141b7981 */ /* 0x000322000c2e1900 */
[----:B0-----:R-:W-:-:S04]  /*09f0*/  IMAD.WIDE R18, R11, 0x4, R14 ;  /* 0x000000040b127825 */ /* 0x001fc800078e020e */
[--C-:B-1----:R-:W-:Y:S01]  /*0a00*/  IMAD.WIDE R20, R16, 0x4, R14.reuse ;  /* 0x0000000410147825 */ /* 0x102fe200078e020e */
[----:B------:R-:W4:Y:S03]  /*0a10*/  LDG.E.EL R11, desc[UR4][R18.64] ;  /* 0x00000004120b7981 */ /* 0x000f26000c2e1900 */
[--C-:B------:R-:W-:Y:S01]  /*0a20*/  IMAD.WIDE R16, R17, 0x4, R14.reuse ;  /* 0x0000000411107825 */ /* 0x100fe200078e020e */
[----:B------:R0:W4:Y:S03]  /*0a30*/  LDG.E.EL R24, desc[UR4][R18.64+0x4] ;  /* 0x0000040412187981 */ /* 0x000126000c2e1900 */
[--C-:B0-----:R-:W-:Y:S02]  /*0a40*/  IMAD.WIDE R18, R28, 0x4, R14.reuse ;  /* 0x000000041c127825 */ /* 0x101fe400078e020e */
[----:B------:R-:W4:Y:S02]  /*0a50*/  LDG.E.EL R28, desc[UR4][R20.64] ;  /* 0x00000004141c7981 */ /* 0x000f24000c2e1900 */
[----:B------:R-:W-:-:S02]  /*0a60*/  IMAD.WIDE R14, R29, 0x4, R14 ;  /* 0x000000041d0e7825 */ /* 0x000fc400078e020e */
[----:B------:R-:W4:Y:S04]  /*0a70*/  LDG.E.EL R29, desc[UR4][R16.64] ;  /* 0x00000004101d7981 */ /* 0x000f28000c2e1900 */
[----:B------:R-:W4:Y:S04]  /*0a80*/  LDG.E.EL R18, desc[UR4][R18.64] ;  /* 0x0000000412127981 */ /* 0x000f28000c2e1900 */
[----:B------:R0:W4:Y:S04]  /*0a90*/  LDG.E.EL R15, desc[UR4][R14.64] ;  /* 0x000000040e0f7981 */ /* 0x000128000c2e1900 */
[----:B------:R-:W4:Y:S01]  /*0aa0*/  LDG.E.EL R16, desc[UR4][R16.64+0x4] ;  /* 0x0000040410107981 */ /* 0x000f22000c2e1900 */
[----:B------:R-:W-:-:S02]  /*0ab0*/  SEL R26, R26, 0x2, P3 ;  /* 0x000000021a1a7807 */ /* 0x000fc40001800000 */
[----:B------:R-:W-:Y:S02]  /*0ac0*/  SEL R5, R5, 0x2, P4 ;  /* 0x0000000205057807 */ /* 0x000fe40002000000 */
[----:B0-----:R-:W-:Y:S02]  /*0ad0*/  SEL R14, R8, 0x2, P5 ;  /* 0x00000002080e7807 */ /* 0x001fe40002800000 */
[C---:B---3--:R-:W-:Y:S02]  /*0ae0*/  FSETP.GT.AND P6, PT, R25.reuse, R6, PT ;  /* 0x000000061900720b */ /* 0x048fe40003fc4000 */
[----:B------:R-:W-:Y:S02]  /*0af0*/  FSETP.NAN.AND P5, PT, R25, R25, PT ;  /* 0x000000191900720b */ /* 0x000fe40003fa8000 */
[----:B------:R-:W-:-:S09]  /*0b00*/  SEL R8, RZ, 0x1, !P6 ;  /* 0x00000001ff087807 */ /* 0x000fd20007000000 */
[----:B------:R-:W-:Y:S02]  /*0b10*/  @!P6 SEL R25, R25, R6, P5 ;  /* 0x000000061919e207 */ /* 0x000fe40002800000 */
[----:B------:R-:W-:Y:S02]  /*0b20*/  SEL R6, R12, 0x3, P2 ;  /* 0x000000030c067807 */ /* 0x000fe40001000000 */
[----:B------:R-:W-:Y:S02]  /*0b30*/  SEL R23, R23, 0x2, P0 ;  /* 0x0000000217177807 */ /* 0x000fe40000000000 */
[----:B-----5:R-:W-:-:S04]  /*0b40*/  FSETP.GEU.AND P0, PT, R13, R2, PT ;  /* 0x000000020d00720b */ /* 0x020fc80003f0e000 */
[----:B------:R-:W-:Y:S02]  /*0b50*/  SEL R5, R5, 0x3, P0 ;  /* 0x0000000305057807 */ /* 0x000fe40000000000 */
[----:B--2---:R-:W-:Y:S02]  /*0b60*/  FSETP.GEU.AND P6, PT, R25, R9, PT ;  /* 0x000000091900720b */ /* 0x004fe40003fce000 */
[C---:B----4-:R-:W-:Y:S02]  /*0b70*/  FSETP.GT.AND P3, PT, R24.reuse, R11, PT ;  /* 0x0000000b1800720b */ /* 0x050fe40003f64000 */
[----:B------:R-:W-:-:S11]  /*0b80*/  FSETP.NAN.AND P5, PT, R24, R24, PT ;  /* 0x000000181800720b */ /* 0x000fd60003fa8000 */
[----:B------:R-:W-:Y:S02]  /*0b90*/  @!P3 SEL R24, R24, R11, P5 ;  /* 0x0000000b1818b207 */ /* 0x000fe40002800000 */
[C---:B------:R-:W-:Y:S02]  /*0ba0*/  FSETP.GT.AND P4, PT, R16.reuse, R29, PT ;  /* 0x0000001d1000720b */ /* 0x040fe40003f84000 */
[----:B------:R-:W-:Y:S02]  /*0bb0*/  FSETP.NAN.AND P5, PT, R16, R16, PT ;  /* 0x000000101000720b */ /* 0x000fe40003fa8000 */
[----:B------:R-:W-:Y:S02]  /*0bc0*/  FSETP.GEU.AND P2, PT, R24, R27, PT ;  /* 0x0000001b1800720b */ /* 0x000fe40003f4e000 */
[----:B------:R-:W-:-:S07]  /*0bd0*/  SEL R11, R14, 0x3, P1 ;  /* 0x000000030e0b7807 */ /* 0x000fce0000800000 */
[----:B------:R-:W-:Y:S02]  /*0be0*/  @!P4 SEL R16, R16, R29, P5 ;  /* 0x0000001d1010c207 */ /* 0x000fe40002800000 */
[C---:B------:R-:W-:Y:S02]  /*0bf0*/  FSETP.NAN.AND P5, PT, R9.reuse, R9, PT ;  /* 0x000000090900720b */ /* 0x040fe40003fa8000 */
[----:B------:R-:W-:Y:S02]  /*0c00*/  FSETP.GEU.AND P1, PT, R16, R28, PT ;  /* 0x0000001c1000720b */ /* 0x000fe40003f2e000 */
[----:B------:R-:W-:Y:S02]  /*0c10*/  @P6 SEL R9, R9, R25, P5 ;  /* 0x0000001909096207 */ /* 0x000fe40002800000 */
[----:B------:R-:W-:-:S04]  /*0c20*/  FSETP.NAN.AND P5, PT, R27, R27, PT ;  /* 0x0000001b1b00720b */ /* 0x000fc80003fa8000 */
[----:B------:R-:W-:Y:S02]  /*0c30*/  @P2 SEL R27, R27, R24, P5 ;  /* 0x000000181b1b2207 */ /* 0x000fe40002800000 */
[----:B------:R-:W-:Y:S02]  /*0c40*/  FSETP.NAN.AND P5, PT, R28, R28, PT ;  /* 0x0000001c1c00720b */ /* 0x000fe40003fa8000 */
[----:B------:R-:W-:Y:S02]  /*0c50*/  PRMT R6, R6, 0x3340, R11 ;  /* 0x0000334006067816 */ /* 0x000fe4000000000b */
[----:B------:R-:W-:Y:S02]  /*0c60*/  SEL R11, RZ, 0x1, !P3 ;  /* 0x00000001ff0b7807 */ /* 0x000fe40005800000 */
[----:B------:R-:W-:Y:S02]  /*0c70*/  SEL R2, RZ, 0x1, !P4 ;  /* 0x00000001ff027807 */ /* 0x000fe40006000000 */
[----:B------:R-:W-:-:S02]  /*0c80*/  @P1 SEL R28, R28, R16, P5 ;  /* 0x000000101c1c1207 */ /* 0x000fc40002800000 */
[----:B------:R-:W-:Y:S02]  /*0c90*/  SEL R8, R8, 0x2, P6 ;  /* 0x0000000208087807 */ /* 0x000fe40003000000 */
[----:B------:R-:W-:Y:S02]  /*0ca0*/  SEL R11, R11, 0x2, P2 ;  /* 0x000000020b0b7807 */ /* 0x000fe40001000000 */
[----:B------:R-:W-:Y:S02]  /*0cb0*/  FSETP.GEU.AND P3, PT, R3, R10, PT ;  /* 0x0000000a0300720b */ /* 0x000fe40003f6e000 */
[----:B------:R-:W-:Y:S02]  /*0cc0*/  FSETP.GEU.AND P4, PT, R22, R7, PT ;  /* 0x000000071600720b */ /* 0x000fe40003f8e000 */
[----:B------:R-:W-:Y:S02]  /*0cd0*/  FSETP.GEU.AND P5, PT, R9, R4, PT ;  /* 0x000000040900720b */ /* 0x000fe40003fae000 */
[----:B------:R-:W-:-:S02]  /*0ce0*/  FSETP.GEU.AND P6, PT, R27, R18, PT ;  /* 0x000000121b00720b */ /* 0x000fc40003fce000 */
[----:B------:R-:W-:Y:S02]  /*0cf0*/  FSETP.GEU.AND P2, PT, R28, R15, PT ;  /* 0x0000000f1c00720b */ /* 0x000fe40003f4e000 */
[----:B------:R-:W-:Y:S02]  /*0d00*/  SEL R2, R2, 0x2, P1 ;  /* 0x0000000202027807 */ /* 0x000fe40000800000 */
[----:B------:R-:W-:Y:S02]  /*0d10*/  SEL R26, R26, 0x3, P3 ;  /* 0x000000031a1a7807 */ /* 0x000fe40001800000 */
[----:B------:R-:W-:Y:S02]  /*0d20*/  SEL R23, R23, 0x3, P4 ;  /* 0x0000000317177807 */ /* 0x000fe40002000000 */
[----:B------:R-:W-:Y:S02]  /*0d30*/  SEL R8, R8, 0x3, P5 ;  /* 0x0000000308087807 */ /* 0x000fe40002800000 */
[----:B------:R-:W-:-:S02]  /*0d40*/  SEL R11, R11, 0x3, P6 ;  /* 0x000000030b0b7807 */ /* 0x000fc40003000000 */
[----:B------:R-:W-:Y:S02]  /*0d50*/  SEL R4, R2, 0x3, P2 ;  /* 0x0000000302047807 */ /* 0x000fe40001000000 */
[----:B------:R-:W-:Y:S02]  /*0d60*/  PRMT R5, R26, 0x3340, R5 ;  /* 0x000033401a057816 */ /* 0x000fe40000000005 */
[----:B------:R-:W-:Y:S02]  /*0d70*/  IADD3 R2, P0, R0, UR6, RZ ;  /* 0x0000000600027c10 */ /* 0x000fe4000ff1e0ff */
[----:B------:R-:W-:Y:S02]  /*0d80*/  PRMT R7, R23, 0x3340, R8 ;  /* 0x0000334017077816 */ /* 0x000fe40000000008 */
[----:B------:R-:W-:Y:S02]  /*0d90*/  PRMT R4, R11, 0x3340, R4 ;  /* 0x000033400b047816 */ /* 0x000fe40000000004 */
[----:B------:R-:W-:-:S02]  /*0da0*/  LEA.HI.X.SX32 R3, R0, UR7, 0x1, P0 ;  /* 0x0000000700037c11 */ /* 0x000fc400080f0eff */
[----:B------:R-:W-:Y:S02]  /*0db0*/  PRMT R6, R6, 0x5410, R5 ;  /* 0x0000541006067816 */ /* 0x000fe40000000005 */
[----:B------:R-:W-:-:S05]  /*0dc0*/  PRMT R7, R7, 0x5410, R4 ;  /* 0x0000541007077816 */ /* 0x000fca0000000004 */
[----:B------:R-:W-:Y:S01]  /*0dd0*/  STG.E.64 desc[UR4][R2.64], R6 ;  /* 0x0000000602007986 */ /* 0x000fe2000c101b04 */
[----:B------:R-:W-:Y:S05]  /*0de0*/  EXIT ;  /* 0x000000000000794d */ /* 0x000fea0003800000 */
.L_x_0:
[----:B------:R-:W-:-:S00]  /*0df0*/  BRA `(.L_x_0) ;  /* 0xfffffffc00fc7947 */ /* 0x000fc0000383ffff */
[----:B------:R-:W-:-:S00]  /*0e00*/  NOP ;  /* 0x0000000000007918 */ /* 0x000fc00000000000 */
[----:B------:R-:W-:-:S00]  /*0e10*/  NOP ;  /* 0x0000000000007918 */ /* 0x000fc00000000000 */
[----:B------:R-:W-:-:S00]  /*0e20*/  NOP ;  /* 0x0000000000007918 */ /* 0x000fc00000000000 */
[----:B------:R-:W-:-:S00]  /*0e30*/  NOP ;  /* 0x0000000000007918 */ /* 0x000fc00000000000 */
[----:B------:R-:W-:-:S00]  /*0e40*/  NOP ;  /* 0x0000000000007918 */ /* 0x000fc00000000000 */
[----:B------:R-:W-:-:S00]  /*0e50*/  NOP ;  /* 0x0000000000007918 */ /* 0x000fc00000000000 */
[----:B------:R-:W-:-:S00]  /*0e60*/  NOP ;  /* 0x0000000000007918 */ /* 0x000fc00000000000 */
[----:B------:R-:W-:-:S00]  /*0e70*/  NOP ;  /* 0x0000000000007918 */ /* 0x000fc00000000000 */
.L_x_1:


//--------------------- .nv.constant0.triton_poi_fused_max_pool2d_with_indices_29 --------------------------
	.section	.nv.constant0.triton_poi_fused_max_pool2d_with_indices_29,"a",@progbits
	.sectionflags	@""
	.align	4
.nv.constant0.triton_poi_fused_max_pool2d_with_indices_29:
	.zero		548
